//
// Generated by NVIDIA NVVM Compiler
//
// Compiler Build ID: CL-36424714
// Cuda compilation tools, release 13.0, V13.0.88
// Based on NVVM 20.0.0
//

.version 9.0
.target sm_100
.address_size 64

	// .globl	_Z14sigmoid_kernelPfi

.visible .entry _Z14sigmoid_kernelPfi(
	.param .u64 .ptr .align 1 _Z14sigmoid_kernelPfi_param_0,
	.param .u32 _Z14sigmoid_kernelPfi_param_1
)
{
	.reg .pred 	%p<2>;
	.reg .b32 	%r<8>;
	.reg .b32 	%f<15>;
	.reg .b64 	%rd<5>;

	ld.param.u64 	%rd1, [_Z14sigmoid_kernelPfi_param_0];
	ld.param.u32 	%r2, [_Z14sigmoid_kernelPfi_param_1];
	mov.u32 	%r3, %ctaid.x;
	mov.u32 	%r4, %ntid.x;
	mov.u32 	%r5, %tid.x;
	mad.lo.s32 	%r1, %r3, %r4, %r5;
	setp.ge.s32 	%p1, %r1, %r2;
	@%p1 bra 	$L__BB0_2;
	cvta.to.global.u64 	%rd2, %rd1;
	mul.wide.s32 	%rd3, %r1, 4;
	add.s64 	%rd4, %rd2, %rd3;
	ld.global.f32 	%f1, [%rd4];
	fma.rn.f32 	%f2, %f1, 0fBBBB989D, 0f3F000000;
	cvt.sat.f32.f32 	%f3, %f2;
	mov.f32 	%f4, 0f4B400001;
	mov.f32 	%f5, 0f437C0000;
	fma.rm.f32 	%f6, %f3, %f5, %f4;
	add.f32 	%f7, %f6, 0fCB40007F;
	neg.f32 	%f8, %f7;
	fma.rn.f32 	%f9, %f1, 0fBFB8AA3B, %f8;
	fma.rn.f32 	%f10, %f1, 0fB2A57060, %f9;
	mov.b32 	%r6, %f6;
	shl.b32 	%r7, %r6, 23;
	mov.b32 	%f11, %r7;
	ex2.approx.ftz.f32 	%f12, %f10;
	fma.rn.f32 	%f13, %f12, %f11, 0f3F800000;
	rcp.rn.f32 	%f14, %f13;
	st.global.f32 	[%rd4], %f14;
$L__BB0_2:
	ret;

}


// ===== COMPILED SASS (sm_100) =====

	.target	sm_100

	.elftype	@"ET_EXEC"


//--------------------- .note.nv.tkinfo           --------------------------
	.section	.note.nv.tkinfo,"",@"SHT_NOTE"
	.sectionflags	@"SHF_NOTE_NV_TKINFO"
	.tkinfo
        /*0018*/ 	.word	0x00000002
        /*0030*/ 	.string	""
        /*0030*/ 	.string	"ptxas"
        /*0030*/ 	.string	"Cuda compilation tools, release 13.0, V13.0.88"
        /*0030*/ 	.string	"Build cuda_13.0.r13.0/compiler.36424714_0"
        /*0030*/ 	.string	"-arch sm_100 -m 64 "



//--------------------- .note.nv.cuinfo           --------------------------
	.section	.note.nv.cuinfo,"",@"SHT_NOTE"
	.sectionflags	@"SHF_NOTE_NV_CUINFO"
        /*0018*/ 	.short	0x0002
        /*001a*/ 	.short	0x0064
        /*001c*/ 	.short	0x0082
	.zero		2


//--------------------- .nv.info                  --------------------------
	.section	.nv.info,"",@"SHT_CUDA_INFO"
	.align	4


	//----- nvinfo : EIATTR_REGCOUNT
	.align		4
        /*0000*/ 	.byte	0x04, 0x2f
        /*0002*/ 	.short	(.L_1 - .L_0)
	.align		4
.L_0:
        /*0004*/ 	.word	index@(_Z14sigmoid_kernelPfi)
        /*0008*/ 	.word	0x0000000f


	//----- nvinfo : EIATTR_FRAME_SIZE
	.align		4
.L_1:
        /*000c*/ 	.byte	0x04, 0x11
        /*000e*/ 	.short	(.L_3 - .L_2)
	.align		4
.L_2:
        /*0010*/ 	.word	index@($__internal_0_$__cuda_sm20_rcp_rn_f32_slowpath)
        /*0014*/ 	.word	0x00000000


	//----- nvinfo : EIATTR_FRAME_SIZE
	.align		4
.L_3:
        /*0018*/ 	.byte	0x04, 0x11
        /*001a*/ 	.short	(.L_5 - .L_4)
	.align		4
.L_4:
        /*001c*/ 	.word	index@(_Z14sigmoid_kernelPfi)
        /*0020*/ 	.word	0x00000000


	//----- nvinfo : EIATTR_MIN_STACK_SIZE
	.align		4
.L_5:
        /*0024*/ 	.byte	0x04, 0x12
        /*0026*/ 	.short	(.L_7 - .L_6)
	.align		4
.L_6:
        /*0028*/ 	.word	index@(_Z14sigmoid_kernelPfi)
        /*002c*/ 	.word	0x00000000
.L_7:


//--------------------- .nv.compat                --------------------------
	.section	.nv.compat,"",@"SHT_CUDA_COMPAT_INFO"
	.align	4
        /*0000*/ 	.byte	0x02, 0x09, 0x00, 0x00, 0x02, 0x02, 0x01, 0x00, 0x02, 0x05, 0x05, 0x00, 0x03, 0x07, 0x01, 0x01
        /*0010*/ 	.byte	0x02, 0x03, 0x00, 0x00, 0x02, 0x06, 0x01, 0x00, 0x04, 0x0b, 0x08, 0x00, 0x09, 0x00, 0x00, 0x00
        /*0020*/ 	.byte	0x00, 0x00, 0x00, 0x00


//--------------------- .nv.info._Z14sigmoid_kernelPfi --------------------------
	.section	.nv.info._Z14sigmoid_kernelPfi,"",@"SHT_CUDA_INFO"
	.sectionflags	@""
	.align	4


	//----- nvinfo : EIATTR_CUDA_API_VERSION
	.align		4
        /*0000*/ 	.byte	0x04, 0x37
        /*0002*/ 	.short	(.L_9 - .L_8)
.L_8:
        /*0004*/ 	.word	0x00000082


	//----- nvinfo : EIATTR_KPARAM_INFO
	.align		4
.L_9:
        /*0008*/ 	.byte	0x04, 0x17
        /*000a*/ 	.short	(.L_11 - .L_10)
.L_10:
        /*000c*/ 	.word	0x00000000
        /*0010*/ 	.short	0x0001
        /*0012*/ 	.short	0x0008
        /*0014*/ 	.byte	0x00, 0xf0, 0x11, 0x00


	//----- nvinfo : EIATTR_KPARAM_INFO
	.align		4
.L_11:
        /*0018*/ 	.byte	0x04, 0x17
        /*001a*/ 	.short	(.L_13 - .L_12)
.L_12:
        /*001c*/ 	.word	0x00000000
        /*0020*/ 	.short	0x0000
        /*0022*/ 	.short	0x0000
        /*0024*/ 	.byte	0x00, 0xf5, 0x21, 0x00


	//----- nvinfo : EIATTR_SPARSE_MMA_MASK
	.align		4
.L_13:
        /*0028*/ 	.byte	0x03, 0x50
        /*002a*/ 	.short	0x0000


	//----- nvinfo : EIATTR_MAXREG_COUNT
	.align		4
        /*002c*/ 	.byte	0x03, 0x1b
        /*002e*/ 	.short	0x00ff


	//----- nvinfo : EIATTR_MERCURY_ISA_VERSION
	.align		4
        /*0030*/ 	.byte	0x03, 0x5f
        /*0032*/ 	.short	0x0101


	//----- nvinfo : EIATTR_VRC_CTA_INIT_COUNT
	.align		4
        /*0034*/ 	.byte	0x02, 0x4a
	.zero		1
	.zero		1


	//----- nvinfo : EIATTR_EXIT_INSTR_OFFSETS
	.align		4
        /*0038*/ 	.byte	0x04, 0x1c
        /*003a*/ 	.short	(.L_15 - .L_14)


	//   ....[0]....
.L_14:
        /*003c*/ 	.word	0x00000070


	//   ....[1]....
        /*0040*/ 	.word	0x00000240


	//----- nvinfo : EIATTR_CRS_STACK_SIZE
	.align		4
.L_15:
        /*0044*/ 	.byte	0x04, 0x1e
        /*0046*/ 	.short	(.L_17 - .L_16)
.L_16:
        /*0048*/ 	.word	0x00000000


	//----- nvinfo : EIATTR_CBANK_PARAM_SIZE
	.align		4
.L_17:
        /*004c*/ 	.byte	0x03, 0x19
        /*004e*/ 	.short	0x000c


	//----- nvinfo : EIATTR_PARAM_CBANK
	.align		4
        /*0050*/ 	.byte	0x04, 0x0a
        /*0052*/ 	.short	(.L_19 - .L_18)
	.align		4
.L_18:
        /*0054*/ 	.word	index@(.nv.constant0._Z14sigmoid_kernelPfi)
        /*0058*/ 	.short	0x0380
        /*005a*/ 	.short	0x000c


	//----- nvinfo : EIATTR_SW_WAR
	.align		4
.L_19:
        /*005c*/ 	.byte	0x04, 0x36
        /*005e*/ 	.short	(.L_21 - .L_20)
.L_20:
        /*0060*/ 	.word	0x00000008
.L_21:


//--------------------- .nv.callgraph             --------------------------
	.section	.nv.callgraph,"",@"SHT_CUDA_CALLGRAPH"
	.align	4
	.sectionentsize	8
	.align		4
        /*0000*/ 	.word	0x00000000
	.align		4
        /*0004*/ 	.word	0xffffffff
	.align		4
        /*0008*/ 	.word	0x00000000
	.align		4
        /*000c*/ 	.word	0xfffffffe
	.align		4
        /*0010*/ 	.word	0x00000000
	.align		4
        /*0014*/ 	.word	0xfffffffd
	.align		4
        /*0018*/ 	.word	0x00000000
	.align		4
        /*001c*/ 	.word	0xfffffffc


//--------------------- .text._Z14sigmoid_kernelPfi --------------------------
	.section	.text._Z14sigmoid_kernelPfi,"ax",@progbits
	.align	128
        .global         _Z14sigmoid_kernelPfi
        .type           _Z14sigmoid_kernelPfi,@function
        .size           _Z14sigmoid_kernelPfi,(.L_x_8 - _Z14sigmoid_kernelPfi)
        .other          _Z14sigmoid_kernelPfi,@"STO_CUDA_ENTRY STV_DEFAULT"
_Z14sigmoid_kernelPfi:
.text._Z14sigmoid_kernelPfi:
[----:B------:R-:W-:Y:S01]  /*0000*/  LDC R1, c[0x0][0x37c] ;  /* 0x0000df00ff017b82 */ /* 0x000fe20000000800 */
[----:B------:R-:W0:Y:S07]  /*0010*/  S2R R0, SR_TID.X ;  /* 0x0000000000007919 */ /* 0x000e2e0000002100 */
[----:B------:R-:W0:Y:S01]  /*0020*/  S2UR UR4, SR_CTAID.X ;  /* 0x00000000000479c3 */ /* 0x000e220000002500 */
[----:B------:R-:W1:Y:S07]  /*0030*/  LDCU UR5, c[0x0][0x388] ;  /* 0x00007100ff0577ac */ /* 0x000e6e0008000800 */
[----:B------:R-:W0:Y:S02]  /*0040*/  LDC R3, c[0x0][0x360] ;  /* 0x0000d800ff037b82 */ /* 0x000e240000000800 */
[----:B0-----:R-:W-:-:S05]  /*0050*/  IMAD R3, R3, UR4, R0 ;  /* 0x0000000403037c24 */ /* 0x001fca000f8e0200 */
[----:B-1----:R-:W-:-:S13]  /*0060*/  ISETP.GE.AND P0, PT, R3, UR5, PT ;  /* 0x0000000503007c0c */ /* 0x002fda000bf06270 */
[----:B------:R-:W-:Y:S05]  /*0070*/  @P0 EXIT ;  /* 0x000000000000094d */ /* 0x000fea0003800000 */
[----:B------:R-:W0:Y:S01]  /*0080*/  LDC.64 R4, c[0x0][0x380] ;  /* 0x0000e000ff047b82 */ /* 0x000e220000000a00 */
[----:B------:R-:W1:Y:S01]  /*0090*/  LDCU.64 UR4, c[0x0][0x358] ;  /* 0x00006b00ff0477ac */ /* 0x000e620008000a00 */
[----:B0-----:R-:W-:-:S05]  /*00a0*/  IMAD.WIDE R4, R3, 0x4, R4 ;  /* 0x0000000403047825 */ /* 0x001fca00078e0204 */
[----:B-1----:R-:W2:Y:S01]  /*00b0*/  LDG.E R0, desc[UR4][R4.64] ;  /* 0x0000000404007981 */ /* 0x002ea2000c1e1900 */
[----:B------:R-:W-:Y:S01]  /*00c0*/  IMAD.MOV.U32 R3, RZ, RZ, 0x3bbb989d ;  /* 0x3bbb989dff037424 */ /* 0x000fe200078e00ff */
[----:B------:R-:W-:Y:S01]  /*00d0*/  BSSY.RECONVERGENT B0, `(.L_x_0) ;  /* 0x0000015000007945 */ /* 0x000fe20003800200 */
[----:B------:R-:W-:Y:S02]  /*00e0*/  IMAD.MOV.U32 R7, RZ, RZ, 0x437c0000 ;  /* 0x437c0000ff077424 */ /* 0x000fe400078e00ff */
[----:B--2---:R-:W-:-:S04]  /*00f0*/  FFMA.SAT R2, R0, -R3, 0.5 ;  /* 0x3f00000000027423 */ /* 0x004fc80000002803 */
[----:B------:R-:W-:-:S04]  /*0100*/  FFMA.RM R2, R2, R7, 12582913 ;  /* 0x4b40000102027423 */ /* 0x000fc80000004007 */
[C---:B------:R-:W-:Y:S01]  /*0110*/  FADD R3, R2.reuse, -12583039 ;  /* 0xcb40007f02037421 */ /* 0x040fe20000000000 */
[----:B------:R-:W-:-:S03]  /*0120*/  SHF.L.U32 R2, R2, 0x17, RZ ;  /* 0x0000001702027819 */ /* 0x000fc600000006ff */
[----:B------:R-:W-:-:S04]  /*0130*/  FFMA R3, R0, -1.4426950216293334961, -R3 ;  /* 0xbfb8aa3b00037823 */ /* 0x000fc80000000803 */
[----:B------:R-:W-:-:S06]  /*0140*/  FFMA R3, R0, -1.925963033500011079e-08, R3 ;  /* 0xb2a5706000037823 */ /* 0x000fcc0000000003 */
[----:B------:R-:W0:Y:S02]  /*0150*/  MUFU.EX2 R3, R3 ;  /* 0x0000000300037308 */ /* 0x000e240000000800 */
[----:B0-----:R-:W-:-:S04]  /*0160*/  FFMA R0, R2, R3, 1 ;  /* 0x3f80000002007423 */ /* 0x001fc80000000003 */
[----:B------:R-:W-:-:S05]  /*0170*/  VIADD R2, R0, 0x1800000 ;  /* 0x0180000000027836 */ /* 0x000fca0000000000 */
[----:B------:R-:W-:-:S04]  /*0180*/  LOP3.LUT R2, R2, 0x7f800000, RZ, 0xc0, !PT ;  /* 0x7f80000002027812 */ /* 0x000fc800078ec0ff */
[----:B------:R-:W-:-:S13]  /*0190*/  ISETP.GT.U32.AND P0, PT, R2, 0x1ffffff, PT ;  /* 0x01ffffff0200780c */ /* 0x000fda0003f04070 */
[----:B------:R-:W-:Y:S05]  /*01a0*/  @P0 BRA `(.L_x_1) ;  /* 0x00000000000c0947 */ /* 0x000fea0003800000 */
[----:B------:R-:W-:-:S07]  /*01b0*/  MOV R6, 0x1d0 ;  /* 0x000001d000067802 */ /* 0x000fce0000000f00 */
[----:B------:R-:W-:Y:S05]  /*01c0*/  CALL.REL.NOINC `($__internal_0_$__cuda_sm20_rcp_rn_f32_slowpath) ;  /* 0x0000000000207944 */ /* 0x000fea0003c00000 */
[----:B------:R-:W-:Y:S05]  /*01d0*/  BRA `(.L_x_2) ;  /* 0x0000000000107947 */ /* 0x000fea0003800000 */
.L_x_1:
[----:B------:R-:W0:Y:S02]  /*01e0*/  MUFU.RCP R3, R0 ;  /* 0x0000000000037308 */ /* 0x000e240000001000 */
[----:B0-----:R-:W-:-:S04]  /*01f0*/  FFMA R2, R0, R3, -1 ;  /* 0xbf80000000027423 */ /* 0x001fc80000000003 */
[----:B------:R-:W-:-:S04]  /*0200*/  FADD.FTZ R2, -R2, -RZ ;  /* 0x800000ff02027221 */ /* 0x000fc80000010100 */
[----:B------:R-:W-:-:S07]  /*0210*/  FFMA R3, R3, R2, R3 ;  /* 0x0000000203037223 */ /* 0x000fce0000000003 */
.L_x_2:
[----:B------:R-:W-:Y:S05]  /*0220*/  BSYNC.RECONVERGENT B0 ;  /* 0x0000000000007941 */ /* 0x000fea0003800200 */
.L_x_0:
[----:B------:R-:W-:Y:S01]  /*0230*/  STG.E desc[UR4][R4.64], R3 ;  /* 0x0000000304007986 */ /* 0x000fe2000c101904 */
[----:B------:R-:W-:Y:S05]  /*0240*/  EXIT ;  /* 0x000000000000794d */ /* 0x000fea0003800000 */
        .weak           $__internal_0_$__cuda_sm20_rcp_rn_f32_slowpath
        .type           $__internal_0_$__cuda_sm20_rcp_rn_f32_slowpath,@function
        .size           $__internal_0_$__cuda_sm20_rcp_rn_f32_slowpath,(.L_x_8 - $__internal_0_$__cuda_sm20_rcp_rn_f32_slowpath)
$__internal_0_$__cuda_sm20_rcp_rn_f32_slowpath:
[----:B------:R-:W-:Y:S01]  /*0250*/  IMAD.SHL.U32 R2, R0, 0x2, RZ ;  /* 0x0000000200027824 */ /* 0x000fe200078e00ff */
[----:B------:R-:W-:Y:S04]  /*0260*/  BSSY.RECONVERGENT B1, `(.L_x_3) ;  /* 0x0000030000017945 */ /* 0x000fe80003800200 */
[----:B------:R-:W-:-:S04]  /*0270*/  SHF.R.U32.HI R2, RZ, 0x18, R2 ;  /* 0x00000018ff027819 */ /* 0x000fc80000011602 */
[----:B------:R-:W-:-:S13]  /*0280*/  ISETP.NE.U32.AND P0, PT, R2, RZ, PT ;  /* 0x000000ff0200720c */ /* 0x000fda0003f05070 */
[----:B------:R-:W-:Y:S05]  /*0290*/  @P0 BRA `(.L_x_4) ;  /* 0x0000000000280947 */ /* 0x000fea0003800000 */
[----:B------:R-:W-:-:S04]  /*02a0*/  SHF.L.U32 R2, R0, 0x1, RZ ;  /* 0x0000000100027819 */ /* 0x000fc800000006ff */
[----:B------:R-:W-:-:S13]  /*02b0*/  ISETP.NE.AND P0, PT, R2, RZ, PT ;  /* 0x000000ff0200720c */ /* 0x000fda0003f05270 */
[----:B------:R-:W-:Y:S01]  /*02c0*/  @P0 FFMA R7, R0, 1.84467440737095516160e+19, RZ ;  /* 0x5f80000000070823 */ /* 0x000fe200000000ff */
[----:B------:R-:W-:Y:S08]  /*02d0*/  @!P0 MUFU.RCP R3, R0 ;  /* 0x0000000000038308 */ /* 0x000ff00000001000 */
[----:B------:R-:W0:Y:S02]  /*02e0*/  @P0 MUFU.RCP R2, R7 ;  /* 0x0000000700020308 */ /* 0x000e240000001000 */
[----:B0-----:R-:W-:-:S04]  /*02f0*/  @P0 FFMA R8, R7, R2, -1 ;  /* 0xbf80000007080423 */ /* 0x001fc80000000002 */
[----:B------:R-:W-:-:S04]  /*0300*/  @P0 FADD.FTZ R9, -R8, -RZ ;  /* 0x800000ff08090221 */ /* 0x000fc80000010100 */
[----:B------:R-:W-:-:S04]  /*0310*/  @P0 FFMA R2, R2, R9, R2 ;  /* 0x0000000902020223 */ /* 0x000fc80000000002 */
[----:B------:R-:W-:Y:S01]  /*0320*/  @P0 FFMA R3, R2, 1.84467440737095516160e+19, RZ ;  /* 0x5f80000002030823 */ /* 0x000fe200000000ff */
[----:B------:R-:W-:Y:S06]  /*0330*/  BRA `(.L_x_5) ;  /* 0x0000000000887947 */ /* 0x000fec0003800000 */
.L_x_4:
[----:B------:R-:W-:-:S05]  /*0340*/  VIADD R3, R2, 0xffffff03 ;  /* 0xffffff0302037836 */ /* 0x000fca0000000000 */
[----:B------:R-:W-:-:S13]  /*0350*/  ISETP.GT.U32.AND P0, PT, R3, 0x1, PT ;  /* 0x000000010300780c */ /* 0x000fda0003f04070 */
[----:B------:R-:W-:Y:S05]  /*0360*/  @P0 BRA `(.L_x_6) ;  /* 0x0000000000780947 */ /* 0x000fea0003800000 */
[----:B------:R-:W-:Y:S01]  /*0370*/  LOP3.LUT R7, R0, 0x7fffff, RZ, 0xc0, !PT ;  /* 0x007fffff00077812 */ /* 0x000fe200078ec0ff */
[----:B------:R-:W-:-:S03]  /*0380*/  IMAD.MOV.U32 R12, RZ, RZ, 0x3 ;  /* 0x00000003ff0c7424 */ /* 0x000fc600078e00ff */
[----:B------:R-:W-:Y:S02]  /*0390*/  LOP3.LUT R7, R7, 0x3f800000, RZ, 0xfc, !PT ;  /* 0x3f80000007077812 */ /* 0x000fe400078efcff */
[----:B------:R-:W-:Y:S02]  /*03a0*/  SHF.L.U32 R11, R12, R3, RZ ;  /* 0x000000030c0b7219 */ /* 0x000fe400000006ff */
[----:B------:R-:W0:Y:S02]  /*03b0*/  MUFU.RCP R8, R7 ;  /* 0x0000000700087308 */ /* 0x000e240000001000 */
[----:B0-----:R-:W-:-:S04]  /*03c0*/  FFMA R9, R7, R8, -1 ;  /* 0xbf80000007097423 */ /* 0x001fc80000000008 */
[----:B------:R-:W-:-:S04]  /*03d0*/  FADD.FTZ R9, -R9, -RZ ;  /* 0x800000ff09097221 */ /* 0x000fc80000010100 */
[CCC-:B------:R-:W-:Y:S01]  /*03e0*/  FFMA.RM R10, R8.reuse, R9.reuse, R8.reuse ;  /* 0x00000009080a7223 */ /* 0x1c0fe20000004008 */
[----:B------:R-:W-:-:S04]  /*03f0*/  FFMA.RP R9, R8, R9, R8 ;  /* 0x0000000908097223 */ /* 0x000fc80000008008 */
[C---:B------:R-:W-:Y:S02]  /*0400*/  LOP3.LUT R8, R10.reuse, 0x7fffff, RZ, 0xc0, !PT ;  /* 0x007fffff0a087812 */ /* 0x040fe400078ec0ff */
[----:B------:R-:W-:Y:S02]  /*0410*/  FSETP.NEU.FTZ.AND P0, PT, R10, R9, PT ;  /* 0x000000090a00720b */ /* 0x000fe40003f1d000 */
[----:B------:R-:W-:Y:S02]  /*0420*/  LOP3.LUT R8, R8, 0x800000, RZ, 0xfc, !PT ;  /* 0x0080000008087812 */ /* 0x000fe400078efcff */
[----:B------:R-:W-:Y:S02]  /*0430*/  SEL R9, RZ, 0xffffffff, !P0 ;  /* 0xffffffffff097807 */ /* 0x000fe40004000000 */
[----:B------:R-:W-:Y:S02]  /*0440*/  LOP3.LUT R10, R11, R8, RZ, 0xc0, !PT ;  /* 0x000000080b0a7212 */ /* 0x000fe400078ec0ff */
[----:B------:R-:W-:-:S02]  /*0450*/  IADD3 R9, PT, PT, -R9, RZ, RZ ;  /* 0x000000ff09097210 */ /* 0x000fc40007ffe1ff */
[-C--:B------:R-:W-:Y:S02]  /*0460*/  SHF.R.U32.HI R10, RZ, R3.reuse, R10 ;  /* 0x00000003ff0a7219 */ /* 0x080fe4000001160a */
[----:B------:R-:W-:Y:S02]  /*0470*/  LOP3.LUT P1, RZ, R9, R3, R8, 0xf8, !PT ;  /* 0x0000000309ff7212 */ /* 0x000fe4000782f808 */
[C---:B------:R-:W-:Y:S02]  /*0480*/  LOP3.LUT P0, RZ, R10.reuse, 0x1, RZ, 0xc0, !PT ;  /* 0x000000010aff7812 */ /* 0x040fe4000780c0ff */
[----:B------:R-:W-:-:S04]  /*0490*/  LOP3.LUT P2, RZ, R10, 0x2, RZ, 0xc0, !PT ;  /* 0x000000020aff7812 */ /* 0x000fc8000784c0ff */
[----:B------:R-:W-:Y:S02]  /*04a0*/  PLOP3.LUT P0, PT, P0, P1, P2, 0xe0, 0x0 ;  /* 0x000000000000781c */ /* 0x000fe40000703c20 */
[----:B------:R-:W-:Y:S02]  /*04b0*/  LOP3.LUT P1, RZ, R0, 0x7fffff, RZ, 0xc0, !PT ;  /* 0x007fffff00ff7812 */ /* 0x000fe4000782c0ff */
[----:B------:R-:W-:-:S05]  /*04c0*/  SEL R3, RZ, 0x1, !P0 ;  /* 0x00000001ff037807 */ /* 0x000fca0004000000 */
[----:B------:R-:W-:-:S05]  /*04d0*/  IMAD.MOV R3, RZ, RZ, -R3 ;  /* 0x000000ffff037224 */ /* 0x000fca00078e0a03 */
[----:B------:R-:W-:Y:S01]  /*04e0*/  ISETP.GE.AND P0, PT, R3, RZ, PT ;  /* 0x000000ff0300720c */ /* 0x000fe20003f06270 */
[----:B------:R-:W-:-:S05]  /*04f0*/  VIADD R3, R2, 0xffffff04 ;  /* 0xffffff0402037836 */ /* 0x000fca0000000000 */
[----:B------:R-:W-:-:S07]  /*0500*/  SHF.R.U32.HI R3, RZ, R3, R8 ;  /* 0x00000003ff037219 */ /* 0x000fce0000011608 */
[----:B------:R-:W-:-:S05]  /*0510*/  @!P0 IADD3 R3, PT, PT, R3, 0x1, RZ ;  /* 0x0000000103038810 */ /* 0x000fca0007ffe0ff */
[----:B------:R-:W-:-:S05]  /*0520*/  @!P1 IMAD.SHL.U32 R3, R3, 0x2, RZ ;  /* 0x0000000203039824 */ /* 0x000fca00078e00ff */
[----:B------:R-:W-:Y:S01]  /*0530*/  LOP3.LUT R3, R3, 0x80000000, R0, 0xf8, !PT ;  /* 0x8000000003037812 */ /* 0x000fe200078ef800 */
[----:B------:R-:W-:Y:S06]  /*0540*/  BRA `(.L_x_5) ;  /* 0x0000000000047947 */ /* 0x000fec0003800000 */
.L_x_6:
[----:B------:R0:W1:Y:S02]  /*0550*/  MUFU.RCP R3, R0 ;  /* 0x0000000000037308 */ /* 0x0000640000001000 */
.L_x_5:
[----:B------:R-:W-:Y:S05]  /*0560*/  BSYNC.RECONVERGENT B1 ;  /* 0x0000000000017941 */ /* 0x000fea0003800200 */
.L_x_3:
[----:B------:R-:W-:-:S04]  /*0570*/  HFMA2 R7, -RZ, RZ, 0, 0 ;  /* 0x00000000ff077431 */ /* 0x000fc800000001ff */
[----:B01----:R-:W-:Y:S05]  /*0580*/  RET.REL.NODEC R6 `(_Z14sigmoid_kernelPfi) ;  /* 0xfffffff8069c7950 */ /* 0x003fea0003c3ffff */
.L_x_7:
[----:B------:R-:W-:-:S00]  /*0590*/  BRA `(.L_x_7) ;  /* 0xfffffffc00fc7947 */ /* 0x000fc0000383ffff */
[----:B------:R-:W-:-:S00]  /*05a0*/  NOP ;  /* 0x0000000000007918 */ /* 0x000fc00000000000 */
        /* <DEDUP_REMOVED lines=13> */
.L_x_8:


//--------------------- .nv.shared.reserved.0     --------------------------
	.section	.nv.shared.reserved.0,"aw",@nobits
	.weak		__nv_reservedSMEM_offset_0_alias
	.size		__nv_reservedSMEM_offset_0_alias, 0, 64
	.other		__nv_reservedSMEM_offset_0_alias,@"STO_CUDA_RESERVED_SHARED STV_DEFAULT"
__nv_reservedSMEM_offset_0_alias:
	.zero		0
	.zero		64


//--------------------- .nv.constant0._Z14sigmoid_kernelPfi --------------------------
	.section	.nv.constant0._Z14sigmoid_kernelPfi,"a",@progbits
	.sectionflags	@""
	.align	4
.nv.constant0._Z14sigmoid_kernelPfi:
	.zero		908


//--------------------- SYMBOLS --------------------------

	.type		.nv.reservedSmem.offset0,@object
	.size		.nv.reservedSmem.offset0,0x4
